//
// Generated by NVIDIA NVVM Compiler
//
// Compiler Build ID: CL-36424714
// Cuda compilation tools, release 13.0, V13.0.88
// Based on NVVM 20.0.0
//

.version 9.0
.target sm_100
.address_size 64

	// .globl	_Z9reduce_v7ILi128EEvPiS0_m
// _ZZ9reduce_v7ILi128EEvPiS0_mE4smem has been demoted

.visible .entry _Z9reduce_v7ILi128EEvPiS0_m(
	.param .u64 .ptr .align 1 _Z9reduce_v7ILi128EEvPiS0_m_param_0,
	.param .u64 .ptr .align 1 _Z9reduce_v7ILi128EEvPiS0_m_param_1,
	.param .u64 _Z9reduce_v7ILi128EEvPiS0_m_param_2
)
{
	.reg .pred 	%p<7>;
	.reg .b32 	%r<15>;
	.reg .b32 	%f<31>;
	.reg .b64 	%rd<14>;
	// demoted variable
	.shared .align 4 .b8 _ZZ9reduce_v7ILi128EEvPiS0_mE4smem[512];
	ld.param.u64 	%rd5, [_Z9reduce_v7ILi128EEvPiS0_m_param_0];
	ld.param.u64 	%rd6, [_Z9reduce_v7ILi128EEvPiS0_m_param_1];
	ld.param.u64 	%rd7, [_Z9reduce_v7ILi128EEvPiS0_m_param_2];
	mov.u32 	%r1, %tid.x;
	mov.u32 	%r2, %ctaid.x;
	mov.u32 	%r3, %ntid.x;
	mad.lo.s32 	%r14, %r2, %r3, %r1;
	cvt.s64.s32 	%rd13, %r14;
	setp.le.u64 	%p1, %rd7, %rd13;
	mov.f32 	%f30, 0f00000000;
	@%p1 bra 	$L__BB0_3;
	mov.u32 	%r9, %nctaid.x;
	mul.lo.s32 	%r5, %r3, %r9;
	cvta.to.global.u64 	%rd2, %rd5;
	mov.f32 	%f30, 0f00000000;
$L__BB0_2:
	shl.b64 	%rd8, %rd13, 2;
	add.s64 	%rd9, %rd2, %rd8;
	ld.global.u32 	%r10, [%rd9];
	cvt.rn.f32.s32 	%f6, %r10;
	add.f32 	%f30, %f30, %f6;
	add.s32 	%r14, %r14, %r5;
	cvt.s64.s32 	%rd13, %r14;
	setp.gt.u64 	%p2, %rd7, %rd13;
	@%p2 bra 	$L__BB0_2;
$L__BB0_3:
	shl.b32 	%r11, %r1, 2;
	mov.u32 	%r12, _ZZ9reduce_v7ILi128EEvPiS0_mE4smem;
	add.s32 	%r8, %r12, %r11;
	st.shared.f32 	[%r8], %f30;
	bar.sync 	0;
	bar.sync 	0;
	bar.sync 	0;
	bar.sync 	0;
	setp.gt.u32 	%p3, %r1, 63;
	@%p3 bra 	$L__BB0_5;
	ld.shared.f32 	%f7, [%r8+256];
	ld.shared.f32 	%f8, [%r8];
	add.f32 	%f9, %f7, %f8;
	st.shared.f32 	[%r8], %f9;
$L__BB0_5:
	bar.sync 	0;
	setp.gt.u32 	%p4, %r1, 31;
	@%p4 bra 	$L__BB0_10;
	setp.lt.u32 	%p5, %r3, 64;
	@%p5 bra 	$L__BB0_8;
	ld.volatile.shared.f32 	%f10, [%r8+128];
	ld.volatile.shared.f32 	%f11, [%r8];
	add.f32 	%f12, %f10, %f11;
	st.volatile.shared.f32 	[%r8], %f12;
$L__BB0_8:
	ld.volatile.shared.f32 	%f13, [%r8+64];
	ld.volatile.shared.f32 	%f14, [%r8];
	add.f32 	%f15, %f13, %f14;
	st.volatile.shared.f32 	[%r8], %f15;
	ld.volatile.shared.f32 	%f16, [%r8+32];
	ld.volatile.shared.f32 	%f17, [%r8];
	add.f32 	%f18, %f16, %f17;
	st.volatile.shared.f32 	[%r8], %f18;
	ld.volatile.shared.f32 	%f19, [%r8+16];
	ld.volatile.shared.f32 	%f20, [%r8];
	add.f32 	%f21, %f19, %f20;
	st.volatile.shared.f32 	[%r8], %f21;
	ld.volatile.shared.f32 	%f22, [%r8+8];
	ld.volatile.shared.f32 	%f23, [%r8];
	add.f32 	%f24, %f22, %f23;
	st.volatile.shared.f32 	[%r8], %f24;
	ld.volatile.shared.f32 	%f25, [%r8+4];
	ld.volatile.shared.f32 	%f26, [%r8];
	add.f32 	%f27, %f25, %f26;
	st.volatile.shared.f32 	[%r8], %f27;
	setp.ne.s32 	%p6, %r1, 0;
	@%p6 bra 	$L__BB0_10;
	ld.shared.f32 	%f28, [_ZZ9reduce_v7ILi128EEvPiS0_mE4smem];
	cvt.rzi.s32.f32 	%r13, %f28;
	cvta.to.global.u64 	%rd10, %rd6;
	mul.wide.u32 	%rd11, %r2, 4;
	add.s64 	%rd12, %rd10, %rd11;
	st.global.u32 	[%rd12], %r13;
$L__BB0_10:
	ret;

}


// ===== COMPILED SASS (sm_100) =====

	.target	sm_100

	.elftype	@"ET_EXEC"


//--------------------- .note.nv.tkinfo           --------------------------
	.section	.note.nv.tkinfo,"",@"SHT_NOTE"
	.sectionflags	@"SHF_NOTE_NV_TKINFO"
	.tkinfo
        /*0018*/ 	.word	0x00000002
        /*0030*/ 	.string	""
        /*0030*/ 	.string	"ptxas"
        /*0030*/ 	.string	"Cuda compilation tools, release 13.0, V13.0.88"
        /*0030*/ 	.string	"Build cuda_13.0.r13.0/compiler.36424714_0"
        /*0030*/ 	.string	"-arch sm_100 -m 64 "



//--------------------- .note.nv.cuinfo           --------------------------
	.section	.note.nv.cuinfo,"",@"SHT_NOTE"
	.sectionflags	@"SHF_NOTE_NV_CUINFO"
        /*0018*/ 	.short	0x0002
        /*001a*/ 	.short	0x0064
        /*001c*/ 	.short	0x0082
	.zero		2


//--------------------- .nv.info                  --------------------------
	.section	.nv.info,"",@"SHT_CUDA_INFO"
	.align	4


	//----- nvinfo : EIATTR_REGCOUNT
	.align		4
        /*0000*/ 	.byte	0x04, 0x2f
        /*0002*/ 	.short	(.L_1 - .L_0)
	.align		4
.L_0:
        /*0004*/ 	.word	index@(_Z9reduce_v7ILi128EEvPiS0_m)
        /*0008*/ 	.word	0x0000000e


	//----- nvinfo : EIATTR_FRAME_SIZE
	.align		4
.L_1:
        /*000c*/ 	.byte	0x04, 0x11
        /*000e*/ 	.short	(.L_3 - .L_2)
	.align		4
.L_2:
        /*0010*/ 	.word	index@(_Z9reduce_v7ILi128EEvPiS0_m)
        /*0014*/ 	.word	0x00000000


	//----- nvinfo : EIATTR_MIN_STACK_SIZE
	.align		4
.L_3:
        /*0018*/ 	.byte	0x04, 0x12
        /*001a*/ 	.short	(.L_5 - .L_4)
	.align		4
.L_4:
        /*001c*/ 	.word	index@(_Z9reduce_v7ILi128EEvPiS0_m)
        /*0020*/ 	.word	0x00000000
.L_5:


//--------------------- .nv.compat                --------------------------
	.section	.nv.compat,"",@"SHT_CUDA_COMPAT_INFO"
	.align	4
        /*0000*/ 	.byte	0x02, 0x09, 0x00, 0x00, 0x02, 0x02, 0x01, 0x00, 0x02, 0x05, 0x05, 0x00, 0x03, 0x07, 0x01, 0x01
        /*0010*/ 	.byte	0x02, 0x03, 0x00, 0x00, 0x02, 0x06, 0x01, 0x00, 0x04, 0x0b, 0x08, 0x00, 0x09, 0x00, 0x00, 0x00
        /*0020*/ 	.byte	0x00, 0x00, 0x00, 0x00


//--------------------- .nv.info._Z9reduce_v7ILi128EEvPiS0_m --------------------------
	.section	.nv.info._Z9reduce_v7ILi128EEvPiS0_m,"",@"SHT_CUDA_INFO"
	.sectionflags	@""
	.align	4


	//----- nvinfo : EIATTR_CUDA_API_VERSION
	.align		4
        /*0000*/ 	.byte	0x04, 0x37
        /*0002*/ 	.short	(.L_7 - .L_6)
.L_6:
        /*0004*/ 	.word	0x00000082


	//----- nvinfo : EIATTR_KPARAM_INFO
	.align		4
.L_7:
        /*0008*/ 	.byte	0x04, 0x17
        /*000a*/ 	.short	(.L_9 - .L_8)
.L_8:
        /*000c*/ 	.word	0x00000000
        /*0010*/ 	.short	0x0002
        /*0012*/ 	.short	0x0010
        /*0014*/ 	.byte	0x00, 0xf0, 0x21, 0x00


	//----- nvinfo : EIATTR_KPARAM_INFO
	.align		4
.L_9:
        /*0018*/ 	.byte	0x04, 0x17
        /*001a*/ 	.short	(.L_11 - .L_10)
.L_10:
        /*001c*/ 	.word	0x00000000
        /*0020*/ 	.short	0x0001
        /*0022*/ 	.short	0x0008
        /*0024*/ 	.byte	0x00, 0xf5, 0x21, 0x00


	//----- nvinfo : EIATTR_KPARAM_INFO
	.align		4
.L_11:
        /*0028*/ 	.byte	0x04, 0x17
        /*002a*/ 	.short	(.L_13 - .L_12)
.L_12:
        /*002c*/ 	.word	0x00000000
        /*0030*/ 	.short	0x0000
        /*0032*/ 	.short	0x0000
        /*0034*/ 	.byte	0x00, 0xf5, 0x21, 0x00


	//----- nvinfo : EIATTR_SPARSE_MMA_MASK
	.align		4
.L_13:
        /*0038*/ 	.byte	0x03, 0x50
        /*003a*/ 	.short	0x0000


	//----- nvinfo : EIATTR_MAXREG_COUNT
	.align		4
        /*003c*/ 	.byte	0x03, 0x1b
        /*003e*/ 	.short	0x00ff


	//----- nvinfo : EIATTR_NUM_BARRIERS
	.align		4
        /*0040*/ 	.byte	0x02, 0x4c
        /*0042*/ 	.byte	0x01
	.zero		1


	//----- nvinfo : EIATTR_MERCURY_ISA_VERSION
	.align		4
        /*0044*/ 	.byte	0x03, 0x5f
        /*0046*/ 	.short	0x0101


	//----- nvinfo : EIATTR_VRC_CTA_INIT_COUNT
	.align		4
        /*0048*/ 	.byte	0x02, 0x4a
	.zero		1
	.zero		1


	//----- nvinfo : EIATTR_EXIT_INSTR_OFFSETS
	.align		4
        /*004c*/ 	.byte	0x04, 0x1c
        /*004e*/ 	.short	(.L_15 - .L_14)


	//   ....[0]....
.L_14:
        /*0050*/ 	.word	0x000002f0


	//   ....[1]....
        /*0054*/ 	.word	0x000004a0


	//   ....[2]....
        /*0058*/ 	.word	0x00000500


	//----- nvinfo : EIATTR_CRS_STACK_SIZE
	.align		4
.L_15:
        /*005c*/ 	.byte	0x04, 0x1e
        /*005e*/ 	.short	(.L_17 - .L_16)
.L_16:
        /*0060*/ 	.word	0x00000000


	//----- nvinfo : EIATTR_CBANK_PARAM_SIZE
	.align		4
.L_17:
        /*0064*/ 	.byte	0x03, 0x19
        /*0066*/ 	.short	0x0018


	//----- nvinfo : EIATTR_PARAM_CBANK
	.align		4
        /*0068*/ 	.byte	0x04, 0x0a
        /*006a*/ 	.short	(.L_19 - .L_18)
	.align		4
.L_18:
        /*006c*/ 	.word	index@(.nv.constant0._Z9reduce_v7ILi128EEvPiS0_m)
        /*0070*/ 	.short	0x0380
        /*0072*/ 	.short	0x0018


	//----- nvinfo : EIATTR_SW_WAR
	.align		4
.L_19:
        /*0074*/ 	.byte	0x04, 0x36
        /*0076*/ 	.short	(.L_21 - .L_20)
.L_20:
        /*0078*/ 	.word	0x00000008
.L_21:


//--------------------- .nv.callgraph             --------------------------
	.section	.nv.callgraph,"",@"SHT_CUDA_CALLGRAPH"
	.align	4
	.sectionentsize	8
	.align		4
        /*0000*/ 	.word	0x00000000
	.align		4
        /*0004*/ 	.word	0xffffffff
	.align		4
        /*0008*/ 	.word	0x00000000
	.align		4
        /*000c*/ 	.word	0xfffffffe
	.align		4
        /*0010*/ 	.word	0x00000000
	.align		4
        /*0014*/ 	.word	0xfffffffd
	.align		4
        /*0018*/ 	.word	0x00000000
	.align		4
        /*001c*/ 	.word	0xfffffffc


//--------------------- .text._Z9reduce_v7ILi128EEvPiS0_m --------------------------
	.section	.text._Z9reduce_v7ILi128EEvPiS0_m,"ax",@progbits
	.align	128
        .global         _Z9reduce_v7ILi128EEvPiS0_m
        .type           _Z9reduce_v7ILi128EEvPiS0_m,@function
        .size           _Z9reduce_v7ILi128EEvPiS0_m,(.L_x_4 - _Z9reduce_v7ILi128EEvPiS0_m)
        .other          _Z9reduce_v7ILi128EEvPiS0_m,@"STO_CUDA_ENTRY STV_DEFAULT"
_Z9reduce_v7ILi128EEvPiS0_m:
.text._Z9reduce_v7ILi128EEvPiS0_m:
[----:B------:R-:W-:Y:S01]  /*0000*/  LDC R1, c[0x0][0x37c] ;  /* 0x0000df00ff017b82 */ /* 0x000fe20000000800 */
[----:B------:R-:W0:Y:S07]  /*0010*/  S2R R3, SR_TID.X ;  /* 0x0000000000037919 */ /* 0x000e2e0000002100 */
[----:B------:R-:W0:Y:S01]  /*0020*/  LDC R8, c[0x0][0x360] ;  /* 0x0000d800ff087b82 */ /* 0x000e220000000800 */
[----:B------:R-:W1:Y:S01]  /*0030*/  LDCU.64 UR8, c[0x0][0x390] ;  /* 0x00007200ff0877ac */ /* 0x000e620008000a00 */
[----:B------:R-:W-:Y:S01]  /*0040*/  BSSY.RECONVERGENT B0, `(.L_x_0) ;  /* 0x000001a000007945 */ /* 0x000fe20003800200 */
[----:B------:R-:W0:Y:S01]  /*0050*/  S2R R0, SR_CTAID.X ;  /* 0x0000000000007919 */ /* 0x000e220000002500 */
[----:B------:R-:W-:Y:S01]  /*0060*/  IMAD.MOV.U32 R6, RZ, RZ, RZ ;  /* 0x000000ffff067224 */ /* 0x000fe200078e00ff */
[----:B------:R-:W2:Y:S01]  /*0070*/  LDCU.64 UR6, c[0x0][0x358] ;  /* 0x00006b00ff0677ac */ /* 0x000ea20008000a00 */
[----:B------:R-:W3:Y:S01]  /*0080*/  LDCU.64 UR10, c[0x0][0x380] ;  /* 0x00007000ff0a77ac */ /* 0x000ee20008000a00 */
[----:B0-----:R-:W-:-:S05]  /*0090*/  IMAD R2, R0, R8, R3 ;  /* 0x0000000800027224 */ /* 0x001fca00078e0203 */
[----:B-1----:R-:W-:Y:S02]  /*00a0*/  ISETP.GE.U32.AND P0, PT, R2, UR8, PT ;  /* 0x0000000802007c0c */ /* 0x002fe4000bf06070 */
[----:B------:R-:W-:-:S04]  /*00b0*/  SHF.R.S32.HI R4, RZ, 0x1f, R2 ;  /* 0x0000001fff047819 */ /* 0x000fc80000011402 */
[----:B------:R-:W-:-:S13]  /*00c0*/  ISETP.GE.U32.AND.EX P0, PT, R4, UR9, PT, P0 ;  /* 0x0000000904007c0c */ /* 0x000fda000bf06100 */
[----:B--23--:R-:W-:Y:S05]  /*00d0*/  @P0 BRA `(.L_x_1) ;  /* 0x0000000000400947 */ /* 0x00cfea0003800000 */
[----:B------:R-:W0:Y:S01]  /*00e0*/  LDCU UR4, c[0x0][0x370] ;  /* 0x00006e00ff0477ac */ /* 0x000e220008000800 */
[----:B------:R-:W-:Y:S01]  /*00f0*/  IMAD.MOV.U32 R11, RZ, RZ, R4 ;  /* 0x000000ffff0b7224 */ /* 0x000fe200078e0004 */
[----:B------:R-:W-:Y:S01]  /*0100*/  MOV R10, R2 ;  /* 0x00000002000a7202 */ /* 0x000fe20000000f00 */
[----:B------:R-:W-:Y:S02]  /*0110*/  IMAD.MOV.U32 R6, RZ, RZ, RZ ;  /* 0x000000ffff067224 */ /* 0x000fe400078e00ff */
[----:B0-----:R-:W-:-:S07]  /*0120*/  IMAD R7, R8, UR4, RZ ;  /* 0x0000000408077c24 */ /* 0x001fce000f8e02ff */
.L_x_2:
[----:B------:R-:W-:-:S04]  /*0130*/  LEA R4, P0, R10, UR10, 0x2 ;  /* 0x0000000a0a047c11 */ /* 0x000fc8000f8010ff */
[----:B------:R-:W-:-:S05]  /*0140*/  LEA.HI.X R5, R10, UR11, R11, 0x2, P0 ;  /* 0x0000000b0a057c11 */ /* 0x000fca00080f140b */
[----:B------:R-:W2:Y:S01]  /*0150*/  LDG.E R4, desc[UR6][R4.64] ;  /* 0x0000000604047981 */ /* 0x000ea2000c1e1900 */
[----:B------:R-:W-:-:S04]  /*0160*/  IADD3 R10, PT, PT, R7, R2, RZ ;  /* 0x00000002070a7210 */ /* 0x000fc80007ffe0ff */
[----:B------:R-:W-:Y:S01]  /*0170*/  ISETP.GE.U32.AND P0, PT, R10, UR8, PT ;  /* 0x000000080a007c0c */ /* 0x000fe2000bf06070 */
[--C-:B------:R-:W-:Y:S01]  /*0180*/  IMAD.MOV.U32 R2, RZ, RZ, R10.reuse ;  /* 0x000000ffff027224 */ /* 0x100fe200078e000a */
[----:B------:R-:W-:-:S04]  /*0190*/  SHF.R.S32.HI R11, RZ, 0x1f, R10 ;  /* 0x0000001fff0b7819 */ /* 0x000fc8000001140a */
[----:B------:R-:W-:Y:S02]  /*01a0*/  ISETP.GE.U32.AND.EX P0, PT, R11, UR9, PT, P0 ;  /* 0x000000090b007c0c */ /* 0x000fe4000bf06100 */
[----:B--2---:R-:W-:-:S05]  /*01b0*/  I2FP.F32.S32 R9, R4 ;  /* 0x0000000400097245 */ /* 0x004fca0000201400 */
[----:B------:R-:W-:-:S06]  /*01c0*/  FADD R6, R9, R6 ;  /* 0x0000000609067221 */ /* 0x000fcc0000000000 */
[----:B------:R-:W-:Y:S05]  /*01d0*/  @!P0 BRA `(.L_x_2) ;  /* 0xfffffffc00d48947 */ /* 0x000fea000383ffff */
.L_x_1:
[----:B------:R-:W-:Y:S05]  /*01e0*/  BSYNC.RECONVERGENT B0 ;  /* 0x0000000000007941 */ /* 0x000fea0003800200 */
.L_x_0:
[----:B------:R-:W0:Y:S01]  /*01f0*/  S2UR UR5, SR_CgaCtaId ;  /* 0x00000000000579c3 */ /* 0x000e220000008800 */
[----:B------:R-:W-:Y:S01]  /*0200*/  UMOV UR4, 0x400 ;  /* 0x0000040000047882 */ /* 0x000fe20000000000 */
[C---:B------:R-:W-:Y:S02]  /*0210*/  ISETP.GT.U32.AND P0, PT, R3.reuse, 0x3f, PT ;  /* 0x0000003f0300780c */ /* 0x040fe40003f04070 */
[----:B------:R-:W-:Y:S01]  /*0220*/  ISETP.GT.U32.AND P1, PT, R3, 0x1f, PT ;  /* 0x0000001f0300780c */ /* 0x000fe20003f24070 */
[----:B0-----:R-:W-:-:S06]  /*0230*/  ULEA UR4, UR5, UR4, 0x18 ;  /* 0x0000000405047291 */ /* 0x001fcc000f8ec0ff */
[----:B------:R-:W-:-:S05]  /*0240*/  LEA R5, R3, UR4, 0x2 ;  /* 0x0000000403057c11 */ /* 0x000fca000f8e10ff */
[----:B------:R-:W-:Y:S01]  /*0250*/  STS [R5], R6 ;  /* 0x0000000605007388 */ /* 0x000fe20000000800 */
[----:B------:R-:W-:Y:S08]  /*0260*/  BAR.SYNC.DEFER_BLOCKING 0x0 ;  /* 0x0000000000007b1d */ /* 0x000ff00000010000 */
[----:B------:R-:W-:Y:S08]  /*0270*/  BAR.SYNC.DEFER_BLOCKING 0x0 ;  /* 0x0000000000007b1d */ /* 0x000ff00000010000 */
[----:B------:R-:W-:Y:S08]  /*0280*/  BAR.SYNC.DEFER_BLOCKING 0x0 ;  /* 0x0000000000007b1d */ /* 0x000ff00000010000 */
[----:B------:R-:W-:Y:S06]  /*0290*/  BAR.SYNC.DEFER_BLOCKING 0x0 ;  /* 0x0000000000007b1d */ /* 0x000fec0000010000 */
[----:B------:R-:W-:Y:S04]  /*02a0*/  @!P0 LDS R2, [R5+0x100] ;  /* 0x0001000005028984 */ /* 0x000fe80000000800 */
[----:B------:R-:W0:Y:S02]  /*02b0*/  @!P0 LDS R7, [R5] ;  /* 0x0000000005078984 */ /* 0x000e240000000800 */
[----:B0-----:R-:W-:-:S05]  /*02c0*/  @!P0 FADD R2, R2, R7 ;  /* 0x0000000702028221 */ /* 0x001fca0000000000 */
[----:B------:R0:W-:Y:S01]  /*02d0*/  @!P0 STS [R5], R2 ;  /* 0x0000000205008388 */ /* 0x0001e20000000800 */
[----:B------:R-:W-:Y:S06]  /*02e0*/  BAR.SYNC.DEFER_BLOCKING 0x0 ;  /* 0x0000000000007b1d */ /* 0x000fec0000010000 */
[----:B------:R-:W-:Y:S05]  /*02f0*/  @P1 EXIT ;  /* 0x000000000000194d */ /* 0x000fea0003800000 */
[----:B------:R-:W-:-:S13]  /*0300*/  ISETP.GE.U32.AND P0, PT, R8, 0x40, PT ;  /* 0x000000400800780c */ /* 0x000fda0003f06070 */
[----:B0-----:R-:W-:Y:S04]  /*0310*/  @P0 LDS R2, [R5+0x80] ;  /* 0x0000800005020984 */ /* 0x001fe80000000800 */
[----:B------:R-:W0:Y:S02]  /*0320*/  @P0 LDS R7, [R5] ;  /* 0x0000000005070984 */ /* 0x000e240000000800 */
[----:B0-----:R-:W-:-:S05]  /*0330*/  @P0 FADD R2, R2, R7 ;  /* 0x0000000702020221 */ /* 0x001fca0000000000 */
[----:B------:R-:W-:Y:S01]  /*0340*/  @P0 STS [R5], R2 ;  /* 0x0000000205000388 */ /* 0x000fe20000000800 */
[----:B------:R-:W-:-:S03]  /*0350*/  ISETP.NE.AND P0, PT, R3, RZ, PT ;  /* 0x000000ff0300720c */ /* 0x000fc60003f05270 */
[----:B------:R-:W-:Y:S04]  /*0360*/  LDS R4, [R5+0x40] ;  /* 0x0000400005047984 */ /* 0x000fe80000000800 */
[----:B------:R-:W0:Y:S02]  /*0370*/  LDS R7, [R5] ;  /* 0x0000000005077984 */ /* 0x000e240000000800 */
[----:B0-----:R-:W-:-:S05]  /*0380*/  FADD R4, R4, R7 ;  /* 0x0000000704047221 */ /* 0x001fca0000000000 */
[----:B------:R-:W-:Y:S04]  /*0390*/  STS [R5], R4 ;  /* 0x0000000405007388 */ /* 0x000fe80000000800 */
        /* <DEDUP_REMOVED lines=15> */
[----:B------:R0:W-:Y:S01]  /*0490*/  STS [R5], R4 ;  /* 0x0000000405007388 */ /* 0x0001e20000000800 */
[----:B------:R-:W-:Y:S05]  /*04a0*/  @P0 EXIT ;  /* 0x000000000000094d */ /* 0x000fea0003800000 */
[----:B0-----:R-:W0:Y:S01]  /*04b0*/  LDS R4, [UR4] ;  /* 0x00000004ff047984 */ /* 0x001e220008000800 */
[----:B------:R-:W1:Y:S02]  /*04c0*/  LDC.64 R2, c[0x0][0x388] ;  /* 0x0000e200ff027b82 */ /* 0x000e640000000a00 */
[----:B-1----:R-:W-:Y:S01]  /*04d0*/  IMAD.WIDE.U32 R2, R0, 0x4, R2 ;  /* 0x0000000400027825 */ /* 0x002fe200078e0002 */
[----:B0-----:R-:W0:Y:S04]  /*04e0*/  F2I.TRUNC.NTZ R5, R4 ;  /* 0x0000000400057305 */ /* 0x001e28000020f100 */
[----:B0-----:R-:W-:Y:S01]  /*04f0*/  STG.E desc[UR6][R2.64], R5 ;  /* 0x0000000502007986 */ /* 0x001fe2000c101906 */
[----:B------:R-:W-:Y:S05]  /*0500*/  EXIT ;  /* 0x000000000000794d */ /* 0x000fea0003800000 */
.L_x_3:
[----:B------:R-:W-:-:S00]  /*0510*/  BRA `(.L_x_3) ;  /* 0xfffffffc00fc7947 */ /* 0x000fc0000383ffff */
[----:B------:R-:W-:-:S00]  /*0520*/  NOP ;  /* 0x0000000000007918 */ /* 0x000fc00000000000 */
        /* <DEDUP_REMOVED lines=13> */
.L_x_4:


//--------------------- .nv.shared._Z9reduce_v7ILi128EEvPiS0_m --------------------------
	.section	.nv.shared._Z9reduce_v7ILi128EEvPiS0_m,"aw",@nobits
	.sectionflags	@""
	.align	4
.nv.shared._Z9reduce_v7ILi128EEvPiS0_m:
	.zero		1536


//--------------------- .nv.shared.reserved.0     --------------------------
	.section	.nv.shared.reserved.0,"aw",@nobits
	.weak		__nv_reservedSMEM_offset_0_alias
	.size		__nv_reservedSMEM_offset_0_alias, 0, 64
	.other		__nv_reservedSMEM_offset_0_alias,@"STO_CUDA_RESERVED_SHARED STV_DEFAULT"
__nv_reservedSMEM_offset_0_alias:
	.zero		0
	.zero		64


//--------------------- .nv.constant0._Z9reduce_v7ILi128EEvPiS0_m --------------------------
	.section	.nv.constant0._Z9reduce_v7ILi128EEvPiS0_m,"a",@progbits
	.sectionflags	@""
	.align	4
.nv.constant0._Z9reduce_v7ILi128EEvPiS0_m:
	.zero		920


//--------------------- SYMBOLS --------------------------

	.type		.nv.reservedSmem.offset0,@object
	.size		.nv.reservedSmem.offset0,0x4
	.type		.nv.reservedSmem.cap,@object
	.size		.nv.reservedSmem.cap,0x4
